	.headerflags	@"EF_CUDA_TEXMODE_UNIFIED EF_CUDA_64BIT_ADDRESS EF_CUDA_ACCELERATORS EF_CUDA_SM90 EF_CUDA_VIRTUAL_SM(EF_CUDA_SM90)"
	.elftype	@"ET_EXEC"


//--------------------- .nv.info                  --------------------------
	.section	.nv.info,"",@"SHT_CUDA_INFO"
	.align	4


	//----- nvinfo : EIATTR_REGCOUNT
	.align		4
        /*0000*/ 	.byte	0x04, 0x2f
        /*0002*/ 	.short	(.L_1 - .L_0)
	.align		4
.L_0:
        /*0004*/ 	.word	index@(triton_poi_fused_cat_19)
        /*0008*/ 	.word	0x0000001a


	//----- nvinfo : EIATTR_MIN_STACK_SIZE
	.align		4
.L_1:
        /*000c*/ 	.byte	0x04, 0x12
        /*000e*/ 	.short	(.L_3 - .L_2)
	.align		4
.L_2:
        /*0010*/ 	.word	index@(triton_poi_fused_cat_19)
        /*0014*/ 	.word	0x00000000


	//----- nvinfo : EIATTR_FRAME_SIZE
	.align		4
.L_3:
        /*0018*/ 	.byte	0x04, 0x11
        /*001a*/ 	.short	(.L_5 - .L_4)
	.align		4
.L_4:
        /*001c*/ 	.word	index@(triton_poi_fused_cat_19)
        /*0020*/ 	.word	0x00000000


	//----- nvinfo : EIATTR_MIN_STACK_SIZE
	.align		4
.L_5:
        /*0024*/ 	.byte	0x04, 0x12
        /*0026*/ 	.short	(.L_7 - .L_6)
	.align		4
.L_6:
        /*0028*/ 	.word	index@(triton_poi_fused_cat_19)
        /*002c*/ 	.word	0x00000000
.L_7:


//--------------------- .nv.info.triton_poi_fused_cat_19 --------------------------
	.section	.nv.info.triton_poi_fused_cat_19,"",@"SHT_CUDA_INFO"
	.sectionflags	@""
	.align	4


	//----- nvinfo : EIATTR_CUDA_API_VERSION
	.align		4
        /*0000*/ 	.byte	0x04, 0x37
        /*0002*/ 	.short	(.L_9 - .L_8)
.L_8:
        /*0004*/ 	.word	0x0000007c


	//----- nvinfo : EIATTR_KPARAM_INFO
	.align		4
.L_9:
        /*0008*/ 	.byte	0x04, 0x17
        /*000a*/ 	.short	(.L_11 - .L_10)
.L_10:
        /*000c*/ 	.word	0x00000000
        /*0010*/ 	.short	0x0009
        /*0012*/ 	.short	0x0048
        /*0014*/ 	.byte	0x00, 0xf0, 0x11, 0x00


	//----- nvinfo : EIATTR_KPARAM_INFO
	.align		4
.L_11:
        /*0018*/ 	.byte	0x04, 0x17
        /*001a*/ 	.short	(.L_13 - .L_12)
.L_12:
        /*001c*/ 	.word	0x00000000
        /*0020*/ 	.short	0x0008
        /*0022*/ 	.short	0x0040
        /*0024*/ 	.byte	0x00, 0xf4, 0x21, 0x00


	//----- nvinfo : EIATTR_KPARAM_INFO
	.align		4
.L_13:
        /*0028*/ 	.byte	0x04, 0x17
        /*002a*/ 	.short	(.L_15 - .L_14)
.L_14:
        /*002c*/ 	.word	0x00000000
        /*0030*/ 	.short	0x0007
        /*0032*/ 	.short	0x0038
        /*0034*/ 	.byte	0x00, 0xf4, 0x21, 0x00


	//----- nvinfo : EIATTR_KPARAM_INFO
	.align		4
.L_15:
        /*0038*/ 	.byte	0x04, 0x17
        /*003a*/ 	.short	(.L_17 - .L_16)
.L_16:
        /*003c*/ 	.word	0x00000000
        /*0040*/ 	.short	0x0006
        /*0042*/ 	.short	0x0030
        /*0044*/ 	.byte	0x00, 0xf4, 0x21, 0x00


	//----- nvinfo : EIATTR_KPARAM_INFO
	.align		4
.L_17:
        /*0048*/ 	.byte	0x04, 0x17
        /*004a*/ 	.short	(.L_19 - .L_18)
.L_18:
        /*004c*/ 	.word	0x00000000
        /*0050*/ 	.short	0x0005
        /*0052*/ 	.short	0x0028
        /*0054*/ 	.byte	0x00, 0xf4, 0x21, 0x00


	//----- nvinfo : EIATTR_KPARAM_INFO
	.align		4
.L_19:
        /*0058*/ 	.byte	0x04, 0x17
        /*005a*/ 	.short	(.L_21 - .L_20)
.L_20:
        /*005c*/ 	.word	0x00000000
        /*0060*/ 	.short	0x0004
        /*0062*/ 	.short	0x0020
        /*0064*/ 	.byte	0x00, 0xf4, 0x21, 0x00


	//----- nvinfo : EIATTR_KPARAM_INFO
	.align		4
.L_21:
        /*0068*/ 	.byte	0x04, 0x17
        /*006a*/ 	.short	(.L_23 - .L_22)
.L_22:
        /*006c*/ 	.word	0x00000000
        /*0070*/ 	.short	0x0003
        /*0072*/ 	.short	0x0018
        /*0074*/ 	.byte	0x00, 0xf4, 0x21, 0x00


	//----- nvinfo : EIATTR_KPARAM_INFO
	.align		4
.L_23:
        /*0078*/ 	.byte	0x04, 0x17
        /*007a*/ 	.short	(.L_25 - .L_24)
.L_24:
        /*007c*/ 	.word	0x00000000
        /*0080*/ 	.short	0x0002
        /*0082*/ 	.short	0x0010
        /*0084*/ 	.byte	0x00, 0xf4, 0x21, 0x00


	//----- nvinfo : EIATTR_KPARAM_INFO
	.align		4
.L_25:
        /*0088*/ 	.byte	0x04, 0x17
        /*008a*/ 	.short	(.L_27 - .L_26)
.L_26:
        /*008c*/ 	.word	0x00000000
        /*0090*/ 	.short	0x0001
        /*0092*/ 	.short	0x0008
        /*0094*/ 	.byte	0x00, 0xf4, 0x21, 0x00


	//----- nvinfo : EIATTR_KPARAM_INFO
	.align		4
.L_27:
        /*0098*/ 	.byte	0x04, 0x17
        /*009a*/ 	.short	(.L_29 - .L_28)
.L_28:
        /*009c*/ 	.word	0x00000000
        /*00a0*/ 	.short	0x0000
        /*00a2*/ 	.short	0x0000
        /*00a4*/ 	.byte	0x00, 0xf4, 0x21, 0x00


	//----- nvinfo : EIATTR_SPARSE_MMA_MASK
	.align		4
.L_29:
        /*00a8*/ 	.byte	0x03, 0x50
        /*00aa*/ 	.short	0x0000


	//----- nvinfo : EIATTR_MAXREG_COUNT
	.align		4
        /*00ac*/ 	.byte	0x03, 0x1b
        /*00ae*/ 	.short	0x00ff


	//----- nvinfo : EIATTR_EXIT_INSTR_OFFSETS
	.align		4
        /*00b0*/ 	.byte	0x04, 0x1c
        /*00b2*/ 	.short	(.L_31 - .L_30)


	//   ....[0]....
.L_30:
        /*00b4*/ 	.word	0x00000440


	//   ....[1]....
        /*00b8*/ 	.word	0x00000460


	//----- nvinfo : EIATTR_REQNTID
	.align		4
.L_31:
        /*00bc*/ 	.byte	0x04, 0x10
        /*00be*/ 	.short	(.L_33 - .L_32)
.L_32:
        /*00c0*/ 	.word	0x00000080
        /*00c4*/ 	.word	0x00000001
        /*00c8*/ 	.word	0x00000001


	//----- nvinfo : EIATTR_CBANK_PARAM_SIZE
	.align		4
.L_33:
        /*00cc*/ 	.byte	0x03, 0x19
        /*00ce*/ 	.short	0x004c


	//----- nvinfo : EIATTR_PARAM_CBANK
	.align		4
        /*00d0*/ 	.byte	0x04, 0x0a
        /*00d2*/ 	.short	(.L_35 - .L_34)
	.align		4
.L_34:
        /*00d4*/ 	.word	index@(.nv.constant0.triton_poi_fused_cat_19)
        /*00d8*/ 	.short	0x0210
        /*00da*/ 	.short	0x004c


	//----- nvinfo : EIATTR_SW_WAR
	.align		4
.L_35:
        /*00dc*/ 	.byte	0x04, 0x36
        /*00de*/ 	.short	(.L_37 - .L_36)
.L_36:
        /*00e0*/ 	.word	0x00000008
.L_37:


//--------------------- .nv.callgraph             --------------------------
	.section	.nv.callgraph,"",@"SHT_CUDA_CALLGRAPH"
	.align	4
	.sectionentsize	8
	.align		4
        /*0000*/ 	.word	0x00000000
	.align		4
        /*0004*/ 	.word	0xffffffff
	.align		4
        /*0008*/ 	.word	0x00000000
	.align		4
        /*000c*/ 	.word	0xfffffffe
	.align		4
        /*0010*/ 	.word	0x00000000
	.align		4
        /*0014*/ 	.word	0xfffffffd
	.align		4
        /*0018*/ 	.word	0x00000000
	.align		4
        /*001c*/ 	.word	0xfffffffc


//--------------------- .text.triton_poi_fused_cat_19 --------------------------
	.section	.text.triton_poi_fused_cat_19,"ax",@progbits
	.align	128
        .global         triton_poi_fused_cat_19
        .type           triton_poi_fused_cat_19,@function
        .size           triton_poi_fused_cat_19,(.L_x_1 - triton_poi_fused_cat_19)
        .other          triton_poi_fused_cat_19,@"STO_CUDA_ENTRY STV_DEFAULT"
triton_poi_fused_cat_19:
.text.triton_poi_fused_cat_19:
[----:B------:R-:W0:Y:S02]  /*0000*/  LDC R1, c[0x0][0x28] ;  /* 0x00000a00ff017b82 */ /* 0x000e240000000800 */
[----:B------:R-:W1:Y:S01]  /*0010*/  S2R R0, SR_TID.X ;  /* 0x0000000000007919 */ /* 0x000e620000002100 */
[----:B------:R-:W2:Y:S01]  /*0020*/  LDC.64 R6, c[0x0][0x238] ;  /* 0x00008e00ff067b82 */ /* 0x000ea20000000a00 */
[----:B------:R-:W-:Y:S01]  /*0030*/  ULDC.64 UR4, c[0x0][0x208] ;  /* 0x0000820000047ab9 */ /* 0x000fe20000000a00 */
[----:B------:R-:W-:Y:S01]  /*0040*/  ULDC.64 UR6, c[0x0][0x248] ;  /* 0x0000920000067ab9 */ /* 0x000fe20000000a00 */
[----:B------:R-:W3:Y:S05]  /*0050*/  S2R R3, SR_CTAID.X ;  /* 0x0000000000037919 */ /* 0x000eea0000002500 */
[----:B------:R-:W4:Y:S08]  /*0060*/  LDC.64 R8, c[0x0][0x228] ;  /* 0x00008a00ff087b82 */ /* 0x000f300000000a00 */
[----:B------:R-:W5:Y:S01]  /*0070*/  LDC.64 R4, c[0x0][0x210] ;  /* 0x00008400ff047b82 */ /* 0x000f620000000a00 */
[----:B-1----:R-:W-:-:S05]  /*0080*/  LOP3.LUT R0, R0, 0x7f, RZ, 0xc0, !PT ;  /* 0x0000007f00007812 */ /* 0x002fca00078ec0ff */
[----:B---3--:R-:W-:-:S05]  /*0090*/  IMAD R0, R3, 0x80, R0 ;  /* 0x0000008003007824 */ /* 0x008fca00078e0200 */
[----:B------:R-:W-:Y:S02]  /*00a0*/  SHF.R.S32.HI R11, RZ, 0x1f, R0 ;  /* 0x0000001fff0b7819 */ /* 0x000fe40000011400 */
[-C--:B------:R-:W-:Y:S02]  /*00b0*/  LEA.HI R15, R0, R0.reuse, RZ, 0x1 ;  /* 0x00000000000f7211 */ /* 0x080fe400078f08ff */
[CC--:B------:R-:W-:Y:S02]  /*00c0*/  LEA.HI R10, R11.reuse, R0.reuse, RZ, 0x2 ;  /* 0x000000000b0a7211 */ /* 0x0c0fe400078f10ff */
[----:B------:R-:W-:Y:S02]  /*00d0*/  LEA.HI R14, R11, R0, RZ, 0x8 ;  /* 0x000000000b0e7211 */ /* 0x000fe400078f40ff */
[--C-:B------:R-:W-:Y:S02]  /*00e0*/  SHF.R.S32.HI R12, RZ, 0x2, R10.reuse ;  /* 0x00000002ff0c7819 */ /* 0x100fe4000001140a */
[----:B------:R-:W-:-:S02]  /*00f0*/  SHF.R.S32.HI R3, RZ, 0x1f, R10 ;  /* 0x0000001fff037819 */ /* 0x000fc4000001140a */
[----:B------:R-:W-:Y:S02]  /*0100*/  SHF.R.S32.HI R16, RZ, 0x1, R15 ;  /* 0x00000001ff107819 */ /* 0x000fe4000001140f */
[----:B------:R-:W-:Y:S02]  /*0110*/  LEA.HI R3, R3, R12, RZ, 0x6 ;  /* 0x0000000c03037211 */ /* 0x000fe400078f30ff */
[----:B------:R-:W-:Y:S02]  /*0120*/  LOP3.LUT R17, R15, 0xfffffffe, RZ, 0xc0, !PT ;  /* 0xfffffffe0f117812 */ /* 0x000fe400078ec0ff */
[----:B------:R-:W-:Y:S02]  /*0130*/  LOP3.LUT R13, R3, 0xffffffc0, RZ, 0xc0, !PT ;  /* 0xffffffc0030d7812 */ /* 0x000fe400078ec0ff */
[----:B------:R-:W-:Y:S01]  /*0140*/  LEA.HI R15, R15, R16, RZ, 0x1 ;  /* 0x000000100f0f7211 */ /* 0x000fe200078f08ff */
[----:B------:R-:W1:Y:S01]  /*0150*/  LDC.64 R2, c[0x0][0x240] ;  /* 0x00009000ff027b82 */ /* 0x000e620000000a00 */
[----:B------:R-:W-:-:S02]  /*0160*/  IMAD.IADD R17, R0, 0x1, -R17 ;  /* 0x0000000100117824 */ /* 0x000fc400078e0a11 */
[----:B------:R-:W-:Y:S01]  /*0170*/  IMAD.IADD R11, R12, 0x1, -R13 ;  /* 0x000000010c0b7824 */ /* 0x000fe200078e0a0d */
[----:B------:R-:W-:Y:S02]  /*0180*/  SHF.R.S32.HI R12, RZ, 0x8, R14 ;  /* 0x00000008ff0c7819 */ /* 0x000fe4000001140e */
[----:B------:R-:W-:Y:S02]  /*0190*/  LOP3.LUT R15, R15, 0xfffffffe, RZ, 0xc0, !PT ;  /* 0xfffffffe0f0f7812 */ /* 0x000fe400078ec0ff */
[----:B------:R-:W-:Y:S01]  /*01a0*/  ISETP.GE.AND P2, PT, R11, 0x20, PT ;  /* 0x000000200b00780c */ /* 0x000fe20003f46270 */
[----:B------:R-:W-:Y:S01]  /*01b0*/  IMAD.SHL.U32 R13, R12, 0x80, RZ ;  /* 0x000000800c0d7824 */ /* 0x000fe200078e00ff */
[----:B------:R-:W-:Y:S01]  /*01c0*/  LOP3.LUT R14, R14, 0xffffff00, RZ, 0xc0, !PT ;  /* 0xffffff000e0e7812 */ /* 0x000fe200078ec0ff */
[----:B------:R-:W-:Y:S01]  /*01d0*/  IMAD.IADD R19, R16, 0x1, -R15 ;  /* 0x0000000110137824 */ /* 0x000fe200078e0a0f */
[----:B------:R-:W-:Y:S01]  /*01e0*/  ISETP.LT.AND P3, PT, R0, 0x400, !P2 ;  /* 0x000004000000780c */ /* 0x000fe20005761270 */
[----:B------:R-:W-:Y:S01]  /*01f0*/  IMAD R23, R12, 0x20, R11 ;  /* 0x000000200c177824 */ /* 0x000fe200078e020b */
[----:B------:R-:W-:Y:S01]  /*0200*/  IADD3 R21, R13, R0, -R14 ;  /* 0x000000000d157210 */ /* 0x000fe20007ffe80e */
[----:B--2---:R-:W-:Y:S01]  /*0210*/  IMAD.WIDE R14, R17, 0x4, R6 ;  /* 0x00000004110e7825 */ /* 0x004fe200078e0206 */
[----:B------:R-:W-:-:S02]  /*0220*/  LOP3.LUT R17, R10, 0xfffffffc, RZ, 0xc0, !PT ;  /* 0xfffffffc0a117812 */ /* 0x000fc400078ec0ff */
[----:B------:R-:W-:Y:S01]  /*0230*/  CS2R R6, SRZ ;  /* 0x0000000000067805 */ /* 0x000fe2000001ff00 */
[----:B----4-:R-:W-:-:S04]  /*0240*/  IMAD.WIDE R8, R23, 0x4, R8 ;  /* 0x0000000417087825 */ /* 0x010fc800078e0208 */
[C---:B------:R-:W-:Y:S02]  /*0250*/  IMAD.IADD R10, R0.reuse, 0x1, -R17 ;  /* 0x00000001000a7824 */ /* 0x040fe400078e0a11 */
[----:B------:R-:W-:Y:S01]  /*0260*/  IMAD.SHL.U32 R16, R11, 0x4, RZ ;  /* 0x000000040b107824 */ /* 0x000fe200078e00ff */
[----:B------:R2:W3:Y:S01]  /*0270*/  @P3 LDG.E.EL R6, desc[UR4][R8.64] ;  /* 0x0000000408063981 */ /* 0x0004e2000c2e1900 */
[----:B------:R-:W-:Y:S01]  /*0280*/  ISETP.GE.AND P0, PT, R0, 0x400, PT ;  /* 0x000004000000780c */ /* 0x000fe20003f06270 */
[----:B-----5:R-:W-:Y:S01]  /*0290*/  IMAD.WIDE R4, R21, 0x4, R4 ;  /* 0x0000000415047825 */ /* 0x020fe200078e0204 */
[--C-:B------:R-:W-:Y:S01]  /*02a0*/  SHF.R.S32.HI R17, RZ, 0x1f, R13.reuse ;  /* 0x0000001fff117819 */ /* 0x100fe2000001140d */
[----:B------:R4:W5:Y:S01]  /*02b0*/  @P3 LDG.E.EL R7, desc[UR4][R14.64] ;  /* 0x000000040e073981 */ /* 0x000962000c2e1900 */
[----:B------:R-:W-:Y:S02]  /*02c0*/  IADD3 R18, P4, P5, R16, R10, R13 ;  /* 0x0000000a10127210 */ /* 0x000fe40007d9e00d */
[----:B------:R-:W-:-:S02]  /*02d0*/  CS2R R12, SRZ ;  /* 0x00000000000c7805 */ /* 0x000fc4000001ff00 */
[----:B------:R-:W-:Y:S02]  /*02e0*/  SHF.R.S32.HI R10, RZ, 0x1f, R10 ;  /* 0x0000001fff0a7819 */ /* 0x000fe4000001140a */
[----:B------:R-:W-:Y:S01]  /*02f0*/  SHF.R.S32.HI R16, RZ, 0x1f, R16 ;  /* 0x0000001fff107819 */ /* 0x000fe20000011410 */
[----:B-1----:R-:W-:Y:S01]  /*0300*/  IMAD.WIDE R2, R19, 0x4, R2 ;  /* 0x0000000413027825 */ /* 0x002fe200078e0202 */
[----:B------:R-:W-:Y:S01]  /*0310*/  ISETP.GT.AND P1, PT, R11, 0x1f, !P0 ;  /* 0x0000001f0b00780c */ /* 0x000fe20004724270 */
[----:B------:R1:W5:Y:S01]  /*0320*/  @P3 LDG.E R12, desc[UR4][R4.64] ;  /* 0x00000004040c3981 */ /* 0x000362000c1e1900 */
[----:B------:R-:W-:Y:S01]  /*0330*/  IADD3.X R17, R16, R10, R17, P4, P5 ;  /* 0x0000000a10117210 */ /* 0x000fe200027ea411 */
[----:B--2---:R-:W2:Y:S01]  /*0340*/  LDC.64 R8, c[0x0][0x250] ;  /* 0x00009400ff087b82 */ /* 0x004ea20000000a00 */
[----:B------:R-:W-:Y:S01]  /*0350*/  LEA R10, P4, R18, UR6, 0x2 ;  /* 0x00000006120a7c11 */ /* 0x000fe2000f8810ff */
[----:B------:R-:W5:Y:S01]  /*0360*/  @P3 LDG.E.EL R13, desc[UR4][R2.64] ;  /* 0x00000004020d3981 */ /* 0x000f62000c2e1900 */
[----:B----4-:R-:W-:-:S02]  /*0370*/  IMAD.MOV.U32 R14, RZ, RZ, RZ ;  /* 0x000000ffff0e7224 */ /* 0x010fc400078e00ff */
[----:B------:R-:W-:-:S05]  /*0380*/  LEA.HI.X R11, R18, UR7, R17, 0x2, P4 ;  /* 0x00000007120b7c11 */ /* 0x000fca000a0f1411 */
[----:B------:R-:W4:Y:S01]  /*0390*/  @P1 LDG.E R14, desc[UR4][R10.64+-0x200] ;  /* 0xfffe00040a0e1981 */ /* 0x000f22000c1e1900 */
[----:B--2---:R-:W-:Y:S01]  /*03a0*/  IMAD.WIDE R8, R0, 0x4, R8 ;  /* 0x0000000400087825 */ /* 0x004fe200078e0208 */
[----:B---3--:R-:W-:Y:S02]  /*03b0*/  SEL R6, R6, RZ, P3 ;  /* 0x000000ff06067207 */ /* 0x008fe40001800000 */
[----:B-----5:R-:W-:-:S03]  /*03c0*/  SEL R7, R7, RZ, P3 ;  /* 0x000000ff07077207 */ /* 0x020fc60001800000 */
[----:B-1----:R-:W-:-:S04]  /*03d0*/  FADD R5, R6, -R6 ;  /* 0x8000000606057221 */ /* 0x002fc80000000000 */
[----:B------:R-:W-:Y:S01]  /*03e0*/  FFMA R7, R5, R7, R6 ;  /* 0x0000000705077223 */ /* 0x000fe20000000006 */
[----:B------:R-:W-:Y:S02]  /*03f0*/  SEL R12, R12, RZ, P3 ;  /* 0x000000ff0c0c7207 */ /* 0x000fe40001800000 */
[----:B------:R-:W-:-:S03]  /*0400*/  SEL R13, R13, RZ, P3 ;  /* 0x000000ff0d0d7207 */ /* 0x000fc60001800000 */
[----:B------:R-:W-:-:S04]  /*0410*/  FADD R7, -R12, R7 ;  /* 0x000000070c077221 */ /* 0x000fc80000000100 */
[----:B------:R-:W-:Y:S01]  /*0420*/  FFMA R13, R7, R13, R12 ;  /* 0x0000000d070d7223 */ /* 0x000fe2000000000c */
[----:B----4-:R-:W-:Y:S01]  /*0430*/  @P2 SEL R13, R14, RZ, P1 ;  /* 0x000000ff0e0d2207 */ /* 0x010fe20000800000 */
[----:B------:R-:W-:Y:S06]  /*0440*/  @P0 EXIT ;  /* 0x000000000000094d */ /* 0x000fec0003800000 */
[----:B------:R-:W-:Y:S01]  /*0450*/  STG.E desc[UR4][R8.64], R13 ;  /* 0x0000000d08007986 */ /* 0x000fe2000c101904 */
[----:B------:R-:W-:Y:S05]  /*0460*/  EXIT ;  /* 0x000000000000794d */ /* 0x000fea0003800000 */
.L_x_0:
[----:B------:R-:W-:-:S00]  /*0470*/  BRA `(.L_x_0) ;  /* 0xfffffffc00fc7947 */ /* 0x000fc0000383ffff */
[----:B------:R-:W-:-:S00]  /*0480*/  NOP ;  /* 0x0000000000007918 */ /* 0x000fc00000000000 */
[----:B------:R-:W-:-:S00]  /*0490*/  NOP ;  /* 0x0000000000007918 */ /* 0x000fc00000000000 */
[----:B------:R-:W-:-:S00]  /*04a0*/  NOP ;  /* 0x0000000000007918 */ /* 0x000fc00000000000 */
[----:B------:R-:W-:-:S00]  /*04b0*/  NOP ;  /* 0x0000000000007918 */ /* 0x000fc00000000000 */
[----:B------:R-:W-:-:S00]  /*04c0*/  NOP ;  /* 0x0000000000007918 */ /* 0x000fc00000000000 */
[----:B------:R-:W-:-:S00]  /*04d0*/  NOP ;  /* 0x0000000000007918 */ /* 0x000fc00000000000 */
[----:B------:R-:W-:-:S00]  /*04e0*/  NOP ;  /* 0x0000000000007918 */ /* 0x000fc00000000000 */
[----:B------:R-:W-:-:S00]  /*04f0*/  NOP ;  /* 0x0000000000007918 */ /* 0x000fc00000000000 */
.L_x_1:


//--------------------- .nv.constant0.triton_poi_fused_cat_19 --------------------------
	.section	.nv.constant0.triton_poi_fused_cat_19,"a",@progbits
	.sectionflags	@""
	.align	4
.nv.constant0.triton_poi_fused_cat_19:
	.zero		604
